//
// Generated by NVIDIA NVVM Compiler
//
// Compiler Build ID: CL-36424714
// Cuda compilation tools, release 13.0, V13.0.88
// Based on NVVM 20.0.0
//

.version 9.0
.target sm_100
.address_size 64

	// .globl	_Z29scan_block_blelloch_inclusivePKfPfS1_i
.extern .shared .align 16 .b8 s[];

.visible .entry _Z29scan_block_blelloch_inclusivePKfPfS1_i(
	.param .u64 .ptr .align 1 _Z29scan_block_blelloch_inclusivePKfPfS1_i_param_0,
	.param .u64 .ptr .align 1 _Z29scan_block_blelloch_inclusivePKfPfS1_i_param_1,
	.param .u64 .ptr .align 1 _Z29scan_block_blelloch_inclusivePKfPfS1_i_param_2,
	.param .u32 _Z29scan_block_blelloch_inclusivePKfPfS1_i_param_3
)
{
	.reg .pred 	%p<10>;
	.reg .b32 	%r<42>;
	.reg .b32 	%f<20>;
	.reg .b64 	%rd<17>;

	ld.param.u64 	%rd4, [_Z29scan_block_blelloch_inclusivePKfPfS1_i_param_0];
	ld.param.u64 	%rd5, [_Z29scan_block_blelloch_inclusivePKfPfS1_i_param_1];
	ld.param.u64 	%rd3, [_Z29scan_block_blelloch_inclusivePKfPfS1_i_param_2];
	ld.param.u32 	%r16, [_Z29scan_block_blelloch_inclusivePKfPfS1_i_param_3];
	cvta.to.global.u64 	%rd1, %rd5;
	cvta.to.global.u64 	%rd2, %rd4;
	mov.u32 	%r1, %tid.x;
	mov.u32 	%r41, %ntid.x;
	shl.b32 	%r3, %r41, 1;
	mov.u32 	%r4, %ctaid.x;
	mad.lo.s32 	%r5, %r3, %r4, %r1;
	add.s32 	%r6, %r5, %r41;
	setp.ge.s32 	%p1, %r5, %r16;
	mov.f32 	%f18, 0f00000000;
	@%p1 bra 	$L__BB0_2;
	mul.wide.s32 	%rd6, %r5, 4;
	add.s64 	%rd7, %rd2, %rd6;
	ld.global.nc.f32 	%f18, [%rd7];
$L__BB0_2:
	setp.ge.s32 	%p2, %r6, %r16;
	mov.f32 	%f19, 0f00000000;
	@%p2 bra 	$L__BB0_4;
	mul.wide.s32 	%rd8, %r6, 4;
	add.s64 	%rd9, %rd2, %rd8;
	ld.global.nc.f32 	%f19, [%rd9];
$L__BB0_4:
	shl.b32 	%r18, %r1, 2;
	mov.u32 	%r19, s;
	add.s32 	%r7, %r19, %r18;
	st.shared.f32 	[%r7], %f18;
	shl.b32 	%r20, %r41, 2;
	add.s32 	%r8, %r7, %r20;
	st.shared.f32 	[%r8], %f19;
	shl.b32 	%r21, %r1, 1;
	add.s32 	%r9, %r21, 2;
	mov.b32 	%r40, 1;
$L__BB0_5:
	bar.sync 	0;
	mul.lo.s32 	%r11, %r9, %r40;
	add.s32 	%r22, %r11, -1;
	setp.ge.u32 	%p3, %r22, %r3;
	@%p3 bra 	$L__BB0_7;
	sub.s32 	%r23, %r11, %r40;
	shl.b32 	%r24, %r23, 2;
	add.s32 	%r26, %r19, %r24;
	ld.shared.f32 	%f7, [%r26+-4];
	shl.b32 	%r27, %r40, 2;
	add.s32 	%r28, %r26, %r27;
	ld.shared.f32 	%f8, [%r28+-4];
	add.f32 	%f9, %f7, %f8;
	st.shared.f32 	[%r28+-4], %f9;
$L__BB0_7:
	shl.b32 	%r40, %r40, 1;
	setp.lt.u32 	%p4, %r40, %r3;
	@%p4 bra 	$L__BB0_5;
	setp.ne.s32 	%p5, %r1, 0;
	@%p5 bra 	$L__BB0_10;
	shl.b32 	%r29, %r3, 2;
	add.s32 	%r31, %r19, %r29;
	ld.shared.f32 	%f10, [%r31+-4];
	cvta.to.global.u64 	%rd10, %rd3;
	mul.wide.u32 	%rd11, %r4, 4;
	add.s64 	%rd12, %rd10, %rd11;
	st.global.f32 	[%rd12], %f10;
	mov.b32 	%r32, 0;
	st.shared.u32 	[%r31+-4], %r32;
$L__BB0_10:
	bar.sync 	0;
	mul.lo.s32 	%r14, %r9, %r41;
	add.s32 	%r33, %r14, -1;
	setp.ge.u32 	%p6, %r33, %r3;
	@%p6 bra 	$L__BB0_12;
	sub.s32 	%r34, %r14, %r41;
	shl.b32 	%r35, %r34, 2;
	add.s32 	%r37, %r19, %r35;
	ld.shared.f32 	%f11, [%r37+-4];
	shl.b32 	%r38, %r41, 2;
	add.s32 	%r39, %r37, %r38;
	ld.shared.f32 	%f12, [%r39+-4];
	st.shared.f32 	[%r37+-4], %f12;
	add.f32 	%f13, %f11, %f12;
	st.shared.f32 	[%r39+-4], %f13;
$L__BB0_12:
	shr.u32 	%r15, %r41, 1;
	setp.gt.u32 	%p7, %r41, 1;
	mov.u32 	%r41, %r15;
	@%p7 bra 	$L__BB0_10;
	setp.ge.s32 	%p8, %r5, %r16;
	bar.sync 	0;
	@%p8 bra 	$L__BB0_15;
	ld.shared.f32 	%f14, [%r7];
	add.f32 	%f15, %f18, %f14;
	mul.wide.s32 	%rd13, %r5, 4;
	add.s64 	%rd14, %rd1, %rd13;
	st.global.f32 	[%rd14], %f15;
$L__BB0_15:
	setp.ge.s32 	%p9, %r6, %r16;
	@%p9 bra 	$L__BB0_17;
	ld.shared.f32 	%f16, [%r8];
	add.f32 	%f17, %f19, %f16;
	mul.wide.s32 	%rd15, %r6, 4;
	add.s64 	%rd16, %rd1, %rd15;
	st.global.f32 	[%rd16], %f17;
$L__BB0_17:
	ret;

}
	// .globl	_Z17add_block_offsetsPfPKfi
.visible .entry _Z17add_block_offsetsPfPKfi(
	.param .u64 .ptr .align 1 _Z17add_block_offsetsPfPKfi_param_0,
	.param .u64 .ptr .align 1 _Z17add_block_offsetsPfPKfi_param_1,
	.param .u32 _Z17add_block_offsetsPfPKfi_param_2
)
{
	.reg .pred 	%p<4>;
	.reg .b32 	%r<10>;
	.reg .b32 	%f<9>;
	.reg .b64 	%rd<11>;

	ld.param.u64 	%rd3, [_Z17add_block_offsetsPfPKfi_param_0];
	ld.param.u64 	%rd2, [_Z17add_block_offsetsPfPKfi_param_1];
	ld.param.u32 	%r4, [_Z17add_block_offsetsPfPKfi_param_2];
	cvta.to.global.u64 	%rd1, %rd3;
	mov.u32 	%r5, %ntid.x;
	mov.u32 	%r1, %ctaid.x;
	mul.lo.s32 	%r6, %r5, %r1;
	shl.b32 	%r7, %r6, 1;
	mov.u32 	%r8, %tid.x;
	add.s32 	%r2, %r7, %r8;
	add.s32 	%r3, %r2, %r5;
	setp.eq.s32 	%p1, %r1, 0;
	mov.f32 	%f8, 0f00000000;
	@%p1 bra 	$L__BB1_2;
	cvta.to.global.u64 	%rd4, %rd2;
	add.s32 	%r9, %r1, -1;
	mul.wide.u32 	%rd5, %r9, 4;
	add.s64 	%rd6, %rd4, %rd5;
	ld.global.nc.f32 	%f8, [%rd6];
$L__BB1_2:
	setp.ge.s32 	%p2, %r2, %r4;
	@%p2 bra 	$L__BB1_4;
	mul.wide.s32 	%rd7, %r2, 4;
	add.s64 	%rd8, %rd1, %rd7;
	ld.global.f32 	%f4, [%rd8];
	add.f32 	%f5, %f8, %f4;
	st.global.f32 	[%rd8], %f5;
$L__BB1_4:
	setp.ge.s32 	%p3, %r3, %r4;
	@%p3 bra 	$L__BB1_6;
	mul.wide.s32 	%rd9, %r3, 4;
	add.s64 	%rd10, %rd1, %rd9;
	ld.global.f32 	%f6, [%rd10];
	add.f32 	%f7, %f8, %f6;
	st.global.f32 	[%rd10], %f7;
$L__BB1_6:
	ret;

}


// ===== COMPILED SASS (sm_100) =====

	.target	sm_100

	.elftype	@"ET_EXEC"


//--------------------- .note.nv.tkinfo           --------------------------
	.section	.note.nv.tkinfo,"",@"SHT_NOTE"
	.sectionflags	@"SHF_NOTE_NV_TKINFO"
	.tkinfo
        /*0018*/ 	.word	0x00000002
        /*0030*/ 	.string	""
        /*0030*/ 	.string	"ptxas"
        /*0030*/ 	.string	"Cuda compilation tools, release 13.0, V13.0.88"
        /*0030*/ 	.string	"Build cuda_13.0.r13.0/compiler.36424714_0"
        /*0030*/ 	.string	"-arch sm_100 -m 64 "



//--------------------- .note.nv.cuinfo           --------------------------
	.section	.note.nv.cuinfo,"",@"SHT_NOTE"
	.sectionflags	@"SHF_NOTE_NV_CUINFO"
        /*0018*/ 	.short	0x0002
        /*001a*/ 	.short	0x0064
        /*001c*/ 	.short	0x0082
	.zero		2


//--------------------- .nv.info                  --------------------------
	.section	.nv.info,"",@"SHT_CUDA_INFO"
	.align	4


	//----- nvinfo : EIATTR_REGCOUNT
	.align		4
        /*0000*/ 	.byte	0x04, 0x2f
        /*0002*/ 	.short	(.L_1 - .L_0)
	.align		4
.L_0:
        /*0004*/ 	.word	index@(_Z29scan_block_blelloch_inclusivePKfPfS1_i)
        /*0008*/ 	.word	0x00000013


	//----- nvinfo : EIATTR_FRAME_SIZE
	.align		4
.L_1:
        /*000c*/ 	.byte	0x04, 0x11
        /*000e*/ 	.short	(.L_3 - .L_2)
	.align		4
.L_2:
        /*0010*/ 	.word	index@(_Z29scan_block_blelloch_inclusivePKfPfS1_i)
        /*0014*/ 	.word	0x00000000


	//----- nvinfo : EIATTR_REGCOUNT
	.align		4
.L_3:
        /*0018*/ 	.byte	0x04, 0x2f
        /*001a*/ 	.short	(.L_5 - .L_4)
	.align		4
.L_4:
        /*001c*/ 	.word	index@(_Z17add_block_offsetsPfPKfi)
        /*0020*/ 	.word	0x0000000c


	//----- nvinfo : EIATTR_FRAME_SIZE
	.align		4
.L_5:
        /*0024*/ 	.byte	0x04, 0x11
        /*0026*/ 	.short	(.L_7 - .L_6)
	.align		4
.L_6:
        /*0028*/ 	.word	index@(_Z17add_block_offsetsPfPKfi)
        /*002c*/ 	.word	0x00000000


	//----- nvinfo : EIATTR_MIN_STACK_SIZE
	.align		4
.L_7:
        /*0030*/ 	.byte	0x04, 0x12
        /*0032*/ 	.short	(.L_9 - .L_8)
	.align		4
.L_8:
        /*0034*/ 	.word	index@(_Z17add_block_offsetsPfPKfi)
        /*0038*/ 	.word	0x00000000


	//----- nvinfo : EIATTR_MIN_STACK_SIZE
	.align		4
.L_9:
        /*003c*/ 	.byte	0x04, 0x12
        /*003e*/ 	.short	(.L_11 - .L_10)
	.align		4
.L_10:
        /*0040*/ 	.word	index@(_Z29scan_block_blelloch_inclusivePKfPfS1_i)
        /*0044*/ 	.word	0x00000000
.L_11:


//--------------------- .nv.compat                --------------------------
	.section	.nv.compat,"",@"SHT_CUDA_COMPAT_INFO"
	.align	4
        /*0000*/ 	.byte	0x02, 0x09, 0x00, 0x00, 0x02, 0x02, 0x01, 0x00, 0x02, 0x05, 0x05, 0x00, 0x03, 0x07, 0x01, 0x01
        /*0010*/ 	.byte	0x02, 0x03, 0x00, 0x00, 0x02, 0x06, 0x01, 0x00, 0x04, 0x0b, 0x08, 0x00, 0x09, 0x00, 0x00, 0x00
        /*0020*/ 	.byte	0x00, 0x00, 0x00, 0x00


//--------------------- .nv.info._Z17add_block_offsetsPfPKfi --------------------------
	.section	.nv.info._Z17add_block_offsetsPfPKfi,"",@"SHT_CUDA_INFO"
	.sectionflags	@""
	.align	4


	//----- nvinfo : EIATTR_CUDA_API_VERSION
	.align		4
        /*0000*/ 	.byte	0x04, 0x37
        /*0002*/ 	.short	(.L_13 - .L_12)
.L_12:
        /*0004*/ 	.word	0x00000082


	//----- nvinfo : EIATTR_KPARAM_INFO
	.align		4
.L_13:
        /*0008*/ 	.byte	0x04, 0x17
        /*000a*/ 	.short	(.L_15 - .L_14)
.L_14:
        /*000c*/ 	.word	0x00000000
        /*0010*/ 	.short	0x0002
        /*0012*/ 	.short	0x0010
        /*0014*/ 	.byte	0x00, 0xf0, 0x11, 0x00


	//----- nvinfo : EIATTR_KPARAM_INFO
	.align		4
.L_15:
        /*0018*/ 	.byte	0x04, 0x17
        /*001a*/ 	.short	(.L_17 - .L_16)
.L_16:
        /*001c*/ 	.word	0x00000000
        /*0020*/ 	.short	0x0001
        /*0022*/ 	.short	0x0008
        /*0024*/ 	.byte	0x00, 0xf5, 0x21, 0x00


	//----- nvinfo : EIATTR_KPARAM_INFO
	.align		4
.L_17:
        /*0028*/ 	.byte	0x04, 0x17
        /*002a*/ 	.short	(.L_19 - .L_18)
.L_18:
        /*002c*/ 	.word	0x00000000
        /*0030*/ 	.short	0x0000
        /*0032*/ 	.short	0x0000
        /*0034*/ 	.byte	0x00, 0xf5, 0x21, 0x00


	//----- nvinfo : EIATTR_SPARSE_MMA_MASK
	.align		4
.L_19:
        /*0038*/ 	.byte	0x03, 0x50
        /*003a*/ 	.short	0x0000


	//----- nvinfo : EIATTR_MAXREG_COUNT
	.align		4
        /*003c*/ 	.byte	0x03, 0x1b
        /*003e*/ 	.short	0x00ff


	//----- nvinfo : EIATTR_MERCURY_ISA_VERSION
	.align		4
        /*0040*/ 	.byte	0x03, 0x5f
        /*0042*/ 	.short	0x0101


	//----- nvinfo : EIATTR_VRC_CTA_INIT_COUNT
	.align		4
        /*0044*/ 	.byte	0x02, 0x4a
	.zero		1
	.zero		1


	//----- nvinfo : EIATTR_EXIT_INSTR_OFFSETS
	.align		4
        /*0048*/ 	.byte	0x04, 0x1c
        /*004a*/ 	.short	(.L_21 - .L_20)


	//   ....[0]....
.L_20:
        /*004c*/ 	.word	0x00000160


	//   ....[1]....
        /*0050*/ 	.word	0x000001c0


	//----- nvinfo : EIATTR_CBANK_PARAM_SIZE
	.align		4
.L_21:
        /*0054*/ 	.byte	0x03, 0x19
        /*0056*/ 	.short	0x0014


	//----- nvinfo : EIATTR_PARAM_CBANK
	.align		4
        /*0058*/ 	.byte	0x04, 0x0a
        /*005a*/ 	.short	(.L_23 - .L_22)
	.align		4
.L_22:
        /*005c*/ 	.word	index@(.nv.constant0._Z17add_block_offsetsPfPKfi)
        /*0060*/ 	.short	0x0380
        /*0062*/ 	.short	0x0014


	//----- nvinfo : EIATTR_SW_WAR
	.align		4
.L_23:
        /*0064*/ 	.byte	0x04, 0x36
        /*0066*/ 	.short	(.L_25 - .L_24)
.L_24:
        /*0068*/ 	.word	0x00000008
.L_25:


//--------------------- .nv.info._Z29scan_block_blelloch_inclusivePKfPfS1_i --------------------------
	.section	.nv.info._Z29scan_block_blelloch_inclusivePKfPfS1_i,"",@"SHT_CUDA_INFO"
	.sectionflags	@""
	.align	4


	//----- nvinfo : EIATTR_CUDA_API_VERSION
	.align		4
        /*0000*/ 	.byte	0x04, 0x37
        /*0002*/ 	.short	(.L_27 - .L_26)
.L_26:
        /*0004*/ 	.word	0x00000082


	//----- nvinfo : EIATTR_KPARAM_INFO
	.align		4
.L_27:
        /*0008*/ 	.byte	0x04, 0x17
        /*000a*/ 	.short	(.L_29 - .L_28)
.L_28:
        /*000c*/ 	.word	0x00000000
        /*0010*/ 	.short	0x0003
        /*0012*/ 	.short	0x0018
        /*0014*/ 	.byte	0x00, 0xf0, 0x11, 0x00


	//----- nvinfo : EIATTR_KPARAM_INFO
	.align		4
.L_29:
        /*0018*/ 	.byte	0x04, 0x17
        /*001a*/ 	.short	(.L_31 - .L_30)
.L_30:
        /*001c*/ 	.word	0x00000000
        /*0020*/ 	.short	0x0002
        /*0022*/ 	.short	0x0010
        /*0024*/ 	.byte	0x00, 0xf5, 0x21, 0x00


	//----- nvinfo : EIATTR_KPARAM_INFO
	.align		4
.L_31:
        /*0028*/ 	.byte	0x04, 0x17
        /*002a*/ 	.short	(.L_33 - .L_32)
.L_32:
        /*002c*/ 	.word	0x00000000
        /*0030*/ 	.short	0x0001
        /*0032*/ 	.short	0x0008
        /*0034*/ 	.byte	0x00, 0xf5, 0x21, 0x00


	//----- nvinfo : EIATTR_KPARAM_INFO
	.align		4
.L_33:
        /*0038*/ 	.byte	0x04, 0x17
        /*003a*/ 	.short	(.L_35 - .L_34)
.L_34:
        /*003c*/ 	.word	0x00000000
        /*0040*/ 	.short	0x0000
        /*0042*/ 	.short	0x0000
        /*0044*/ 	.byte	0x00, 0xf5, 0x21, 0x00


	//----- nvinfo : EIATTR_SPARSE_MMA_MASK
	.align		4
.L_35:
        /*0048*/ 	.byte	0x03, 0x50
        /*004a*/ 	.short	0x0000


	//----- nvinfo : EIATTR_MAXREG_COUNT
	.align		4
        /*004c*/ 	.byte	0x03, 0x1b
        /*004e*/ 	.short	0x00ff


	//----- nvinfo : EIATTR_NUM_BARRIERS
	.align		4
        /*0050*/ 	.byte	0x02, 0x4c
        /*0052*/ 	.byte	0x01
	.zero		1


	//----- nvinfo : EIATTR_MERCURY_ISA_VERSION
	.align		4
        /*0054*/ 	.byte	0x03, 0x5f
        /*0056*/ 	.short	0x0101


	//----- nvinfo : EIATTR_VRC_CTA_INIT_COUNT
	.align		4
        /*0058*/ 	.byte	0x02, 0x4a
	.zero		1
	.zero		1


	//----- nvinfo : EIATTR_EXIT_INSTR_OFFSETS
	.align		4
        /*005c*/ 	.byte	0x04, 0x1c
        /*005e*/ 	.short	(.L_37 - .L_36)


	//   ....[0]....
.L_36:
        /*0060*/ 	.word	0x00000490


	//   ....[1]....
        /*0064*/ 	.word	0x000004f0


	//----- nvinfo : EIATTR_CBANK_PARAM_SIZE
	.align		4
.L_37:
        /*0068*/ 	.byte	0x03, 0x19
        /*006a*/ 	.short	0x001c


	//----- nvinfo : EIATTR_PARAM_CBANK
	.align		4
        /*006c*/ 	.byte	0x04, 0x0a
        /*006e*/ 	.short	(.L_39 - .L_38)
	.align		4
.L_38:
        /*0070*/ 	.word	index@(.nv.constant0._Z29scan_block_blelloch_inclusivePKfPfS1_i)
        /*0074*/ 	.short	0x0380
        /*0076*/ 	.short	0x001c


	//----- nvinfo : EIATTR_SW_WAR
	.align		4
.L_39:
        /*0078*/ 	.byte	0x04, 0x36
        /*007a*/ 	.short	(.L_41 - .L_40)
.L_40:
        /*007c*/ 	.word	0x00000008
.L_41:


//--------------------- .nv.callgraph             --------------------------
	.section	.nv.callgraph,"",@"SHT_CUDA_CALLGRAPH"
	.align	4
	.sectionentsize	8
	.align		4
        /*0000*/ 	.word	0x00000000
	.align		4
        /*0004*/ 	.word	0xffffffff
	.align		4
        /*0008*/ 	.word	0x00000000
	.align		4
        /*000c*/ 	.word	0xfffffffe
	.align		4
        /*0010*/ 	.word	0x00000000
	.align		4
        /*0014*/ 	.word	0xfffffffd
	.align		4
        /*0018*/ 	.word	0x00000000
	.align		4
        /*001c*/ 	.word	0xfffffffc


//--------------------- .text._Z17add_block_offsetsPfPKfi --------------------------
	.section	.text._Z17add_block_offsetsPfPKfi,"ax",@progbits
	.align	128
        .global         _Z17add_block_offsetsPfPKfi
        .type           _Z17add_block_offsetsPfPKfi,@function
        .size           _Z17add_block_offsetsPfPKfi,(.L_x_4 - _Z17add_block_offsetsPfPKfi)
        .other          _Z17add_block_offsetsPfPKfi,@"STO_CUDA_ENTRY STV_DEFAULT"
_Z17add_block_offsetsPfPKfi:
.text._Z17add_block_offsetsPfPKfi:
[----:B------:R-:W-:Y:S01]  /*0000*/  LDC R1, c[0x0][0x37c] ;  /* 0x0000df00ff017b82 */ /* 0x000fe20000000800 */
[----:B------:R-:W0:Y:S01]  /*0010*/  S2R R9, SR_CTAID.X ;  /* 0x0000000000097919 */ /* 0x000e220000002500 */
[----:B------:R-:W0:Y:S01]  /*0020*/  LDCU UR6, c[0x0][0x360] ;  /* 0x00006c00ff0677ac */ /* 0x000e220008000800 */
[----:B------:R-:W1:Y:S01]  /*0030*/  S2R R7, SR_TID.X ;  /* 0x0000000000077919 */ /* 0x000e620000002100 */
[----:B------:R-:W2:Y:S01]  /*0040*/  LDCU UR7, c[0x0][0x390] ;  /* 0x00007200ff0777ac */ /* 0x000ea20008000800 */
[----:B------:R-:W3:Y:S01]  /*0050*/  LDCU.64 UR4, c[0x0][0x358] ;  /* 0x00006b00ff0477ac */ /* 0x000ee20008000a00 */
[C---:B0-----:R-:W-:Y:S01]  /*0060*/  IMAD R0, R9.reuse, UR6, RZ ;  /* 0x0000000609007c24 */ /* 0x041fe2000f8e02ff */
[----:B------:R-:W-:-:S04]  /*0070*/  ISETP.NE.AND P1, PT, R9, RZ, PT ;  /* 0x000000ff0900720c */ /* 0x000fc80003f25270 */
[----:B-1----:R-:W-:Y:S01]  /*0080*/  LEA R7, R0, R7, 0x1 ;  /* 0x0000000700077211 */ /* 0x002fe200078e08ff */
[----:B------:R-:W-:-:S03]  /*0090*/  HFMA2 R0, -RZ, RZ, 0, 0 ;  /* 0x00000000ff007431 */ /* 0x000fc600000001ff */
[----:B--2---:R-:W-:-:S05]  /*00a0*/  ISETP.GE.AND P0, PT, R7, UR7, PT ;  /* 0x0000000707007c0c */ /* 0x004fca000bf06270 */
[----:B------:R-:W0:Y:S01]  /*00b0*/  @P1 LDC.64 R2, c[0x0][0x388] ;  /* 0x0000e200ff021b82 */ /* 0x000e220000000a00 */
[----:B------:R-:W-:-:S07]  /*00c0*/  @P1 IADD3 R9, PT, PT, R9, -0x1, RZ ;  /* 0xffffffff09091810 */ /* 0x000fce0007ffe0ff */
[----:B------:R-:W1:Y:S01]  /*00d0*/  @!P0 LDC.64 R4, c[0x0][0x380] ;  /* 0x0000e000ff048b82 */ /* 0x000e620000000a00 */
[----:B0-----:R-:W-:-:S05]  /*00e0*/  @P1 IMAD.WIDE.U32 R2, R9, 0x4, R2 ;  /* 0x0000000409021825 */ /* 0x001fca00078e0002 */
[----:B---3--:R-:W2:Y:S01]  /*00f0*/  @P1 LDG.E.CONSTANT R0, desc[UR4][R2.64] ;  /* 0x0000000402001981 */ /* 0x008ea2000c1e9900 */
[----:B-1----:R-:W-:-:S05]  /*0100*/  @!P0 IMAD.WIDE R4, R7, 0x4, R4 ;  /* 0x0000000407048825 */ /* 0x002fca00078e0204 */
[----:B------:R-:W2:Y:S01]  /*0110*/  @!P0 LDG.E R9, desc[UR4][R4.64] ;  /* 0x0000000404098981 */ /* 0x000ea2000c1e1900 */
[----:B------:R-:W-:-:S04]  /*0120*/  IADD3 R7, PT, PT, R7, UR6, RZ ;  /* 0x0000000607077c10 */ /* 0x000fc8000fffe0ff */
[----:B------:R-:W-:Y:S01]  /*0130*/  ISETP.GE.AND P1, PT, R7, UR7, PT ;  /* 0x0000000707007c0c */ /* 0x000fe2000bf26270 */
[----:B--2---:R-:W-:-:S05]  /*0140*/  @!P0 FADD R9, R9, R0 ;  /* 0x0000000009098221 */ /* 0x004fca0000000000 */
[----:B------:R0:W-:Y:S07]  /*0150*/  @!P0 STG.E desc[UR4][R4.64], R9 ;  /* 0x0000000904008986 */ /* 0x0001ee000c101904 */
[----:B------:R-:W-:Y:S05]  /*0160*/  @P1 EXIT ;  /* 0x000000000000194d */ /* 0x000fea0003800000 */
[----:B------:R-:W1:Y:S02]  /*0170*/  LDC.64 R2, c[0x0][0x380] ;  /* 0x0000e000ff027b82 */ /* 0x000e640000000a00 */
[----:B-1----:R-:W-:-:S05]  /*0180*/  IMAD.WIDE R2, R7, 0x4, R2 ;  /* 0x0000000407027825 */ /* 0x002fca00078e0202 */
[----:B0-----:R-:W2:Y:S02]  /*0190*/  LDG.E R5, desc[UR4][R2.64] ;  /* 0x0000000402057981 */ /* 0x001ea4000c1e1900 */
[----:B--2---:R-:W-:-:S05]  /*01a0*/  FADD R5, R5, R0 ;  /* 0x0000000005057221 */ /* 0x004fca0000000000 */
[----:B------:R-:W-:Y:S01]  /*01b0*/  STG.E desc[UR4][R2.64], R5 ;  /* 0x0000000502007986 */ /* 0x000fe2000c101904 */
[----:B------:R-:W-:Y:S05]  /*01c0*/  EXIT ;  /* 0x000000000000794d */ /* 0x000fea0003800000 */
.L_x_0:
[----:B------:R-:W-:-:S00]  /*01d0*/  BRA `(.L_x_0) ;  /* 0xfffffffc00fc7947 */ /* 0x000fc0000383ffff */
[----:B------:R-:W-:-:S00]  /*01e0*/  NOP ;  /* 0x0000000000007918 */ /* 0x000fc00000000000 */
        /* <DEDUP_REMOVED lines=9> */
.L_x_4:


//--------------------- .text._Z29scan_block_blelloch_inclusivePKfPfS1_i --------------------------
	.section	.text._Z29scan_block_blelloch_inclusivePKfPfS1_i,"ax",@progbits
	.align	128
        .global         _Z29scan_block_blelloch_inclusivePKfPfS1_i
        .type           _Z29scan_block_blelloch_inclusivePKfPfS1_i,@function
        .size           _Z29scan_block_blelloch_inclusivePKfPfS1_i,(.L_x_5 - _Z29scan_block_blelloch_inclusivePKfPfS1_i)
        .other          _Z29scan_block_blelloch_inclusivePKfPfS1_i,@"STO_CUDA_ENTRY STV_DEFAULT"
_Z29scan_block_blelloch_inclusivePKfPfS1_i:
.text._Z29scan_block_blelloch_inclusivePKfPfS1_i:
[----:B------:R-:W-:Y:S01]  /*0000*/  LDC R1, c[0x0][0x37c] ;  /* 0x0000df00ff017b82 */ /* 0x000fe20000000800 */
[----:B------:R-:W0:Y:S07]  /*0010*/  S2R R16, SR_TID.X ;  /* 0x0000000000107919 */ /* 0x000e2e0000002100 */
[----:B------:R-:W1:Y:S01]  /*0020*/  LDC R10, c[0x0][0x360] ;  /* 0x0000d800ff0a7b82 */ /* 0x000e620000000800 */
[----:B------:R-:W2:Y:S01]  /*0030*/  LDCU UR4, c[0x0][0x398] ;  /* 0x00007300ff0477ac */ /* 0x000ea20008000800 */
[----:B------:R-:W-:Y:S01]  /*0040*/  HFMA2 R4, -RZ, RZ, 0, 0 ;  /* 0x00000000ff047431 */ /* 0x000fe200000001ff */
[----:B------:R-:W0:Y:S01]  /*0050*/  S2R R6, SR_CTAID.X ;  /* 0x0000000000067919 */ /* 0x000e220000002500 */
[----:B------:R-:W-:Y:S01]  /*0060*/  IMAD.MOV.U32 R2, RZ, RZ, RZ ;  /* 0x000000ffff027224 */ /* 0x000fe200078e00ff */
[----:B------:R-:W3:Y:S01]  /*0070*/  LDCU.64 UR6, c[0x0][0x358] ;  /* 0x00006b00ff0677ac */ /* 0x000ee20008000a00 */
[----:B-1----:R-:W-:-:S04]  /*0080*/  IMAD.SHL.U32 R5, R10, 0x2, RZ ;  /* 0x000000020a057824 */ /* 0x002fc800078e00ff */
[----:B0-----:R-:W-:-:S04]  /*0090*/  IMAD R3, R5, R6, R16 ;  /* 0x0000000605037224 */ /* 0x001fc800078e0210 */
[C---:B------:R-:W-:Y:S01]  /*00a0*/  IMAD.IADD R0, R3.reuse, 0x1, R10 ;  /* 0x0000000103007824 */ /* 0x040fe200078e020a */
[----:B--2---:R-:W-:-:S04]  /*00b0*/  ISETP.GE.AND P0, PT, R3, UR4, PT ;  /* 0x0000000403007c0c */ /* 0x004fc8000bf06270 */
[----:B------:R-:W-:-:S09]  /*00c0*/  ISETP.GE.AND P1, PT, R0, UR4, PT ;  /* 0x0000000400007c0c */ /* 0x000fd2000bf26270 */
[----:B------:R-:W0:Y:S08]  /*00d0*/  @!P0 LDC.64 R12, c[0x0][0x380] ;  /* 0x0000e000ff0c8b82 */ /* 0x000e300000000a00 */
[----:B------:R-:W1:Y:S01]  /*00e0*/  @!P1 LDC.64 R14, c[0x0][0x380] ;  /* 0x0000e000ff0e9b82 */ /* 0x000e620000000a00 */
[----:B0-----:R-:W-:-:S05]  /*00f0*/  @!P0 IMAD.WIDE R12, R3, 0x4, R12 ;  /* 0x00000004030c8825 */ /* 0x001fca00078e020c */
[----:B---3--:R-:W2:Y:S01]  /*0100*/  @!P0 LDG.E.CONSTANT R4, desc[UR6][R12.64] ;  /* 0x000000060c048981 */ /* 0x008ea2000c1e9900 */
[----:B-1----:R-:W-:-:S05]  /*0110*/  @!P1 IMAD.WIDE R14, R0, 0x4, R14 ;  /* 0x00000004000e9825 */ /* 0x002fca00078e020e */
[----:B------:R-:W3:Y:S01]  /*0120*/  @!P1 LDG.E.CONSTANT R2, desc[UR6][R14.64] ;  /* 0x000000060e029981 */ /* 0x000ee2000c1e9900 */
[----:B------:R-:W0:Y:S01]  /*0130*/  S2UR UR5, SR_CgaCtaId ;  /* 0x00000000000579c3 */ /* 0x000e220000008800 */
[----:B------:R-:W-:Y:S02]  /*0140*/  UMOV UR4, 0x400 ;  /* 0x0000040000047882 */ /* 0x000fe40000000000 */
[----:B0-----:R-:W-:-:S06]  /*0150*/  ULEA UR4, UR5, UR4, 0x18 ;  /* 0x0000000405047291 */ /* 0x001fcc000f8ec0ff */
[----:B------:R-:W-:-:S04]  /*0160*/  LEA R9, R16, UR4, 0x2 ;  /* 0x0000000410097c11 */ /* 0x000fc8000f8e10ff */
[----:B------:R-:W-:Y:S01]  /*0170*/  LEA R7, R10, R9, 0x2 ;  /* 0x000000090a077211 */ /* 0x000fe200078e10ff */
[----:B------:R-:W-:Y:S01]  /*0180*/  IMAD.MOV.U32 R11, RZ, RZ, 0x1 ;  /* 0x00000001ff0b7424 */ /* 0x000fe200078e00ff */
[----:B------:R-:W-:Y:S01]  /*0190*/  LEA R8, R16, 0x2, 0x1 ;  /* 0x0000000210087811 */ /* 0x000fe200078e08ff */
[----:B--2---:R0:W-:Y:S04]  /*01a0*/  STS [R9], R4 ;  /* 0x0000000409007388 */ /* 0x0041e80000000800 */
[----:B---3--:R0:W-:Y:S02]  /*01b0*/  STS [R7], R2 ;  /* 0x0000000207007388 */ /* 0x0081e40000000800 */
.L_x_1:
[----:B------:R-:W-:Y:S01]  /*01c0*/  IMAD R14, R8, R11, RZ ;  /* 0x0000000b080e7224 */ /* 0x000fe200078e02ff */
[----:B------:R-:W-:Y:S04]  /*01d0*/  BAR.SYNC.DEFER_BLOCKING 0x0 ;  /* 0x0000000000007b1d */ /* 0x000fe80000010000 */
[----:B------:R-:W-:-:S04]  /*01e0*/  IADD3 R12, PT, PT, R14, -0x1, RZ ;  /* 0xffffffff0e0c7810 */ /* 0x000fc80007ffe0ff */
[----:B------:R-:W-:-:S13]  /*01f0*/  ISETP.GE.U32.AND P0, PT, R12, R5, PT ;  /* 0x000000050c00720c */ /* 0x000fda0003f06070 */
[----:B------:R-:W-:-:S05]  /*0200*/  @!P0 IMAD.IADD R12, R14, 0x1, -R11 ;  /* 0x000000010e0c8824 */ /* 0x000fca00078e0a0b */
[----:B------:R-:W-:-:S04]  /*0210*/  @!P0 LEA R12, R12, UR4, 0x2 ;  /* 0x000000040c0c8c11 */ /* 0x000fc8000f8e10ff */
[C---:B------:R-:W-:Y:S01]  /*0220*/  @!P0 LEA R13, R11.reuse, R12, 0x2 ;  /* 0x0000000c0b0d8211 */ /* 0x040fe200078e10ff */
[----:B------:R-:W-:Y:S01]  /*0230*/  IMAD.SHL.U32 R11, R11, 0x2, RZ ;  /* 0x000000020b0b7824 */ /* 0x000fe200078e00ff */
[----:B------:R-:W-:Y:S04]  /*0240*/  @!P0 LDS R12, [R12+-0x4] ;  /* 0xfffffc000c0c8984 */ /* 0x000fe80000000800 */
[----:B------:R-:W1:Y:S02]  /*0250*/  @!P0 LDS R15, [R13+-0x4] ;  /* 0xfffffc000d0f8984 */ /* 0x000e640000000800 */
[----:B-1----:R-:W-:-:S05]  /*0260*/  @!P0 FADD R14, R12, R15 ;  /* 0x0000000f0c0e8221 */ /* 0x002fca0000000000 */
[----:B------:R1:W-:Y:S01]  /*0270*/  @!P0 STS [R13+-0x4], R14 ;  /* 0xfffffc0e0d008388 */ /* 0x0003e20000000800 */
[----:B------:R-:W-:-:S13]  /*0280*/  ISETP.GE.U32.AND P0, PT, R11, R5, PT ;  /* 0x000000050b00720c */ /* 0x000fda0003f06070 */
[----:B-1----:R-:W-:Y:S05]  /*0290*/  @!P0 BRA `(.L_x_1) ;  /* 0xfffffffc00c88947 */ /* 0x002fea000383ffff */
[----:B------:R-:W-:-:S13]  /*02a0*/  ISETP.NE.AND P0, PT, R16, RZ, PT ;  /* 0x000000ff1000720c */ /* 0x000fda0003f05270 */
[----:B------:R-:W-:Y:S01]  /*02b0*/  @!P0 LEA R11, R10, UR4, 0x3 ;  /* 0x000000040a0b8c11 */ /* 0x000fe2000f8e18ff */
[----:B------:R-:W1:Y:S04]  /*02c0*/  @!P0 LDC.64 R12, c[0x0][0x390] ;  /* 0x0000e400ff0c8b82 */ /* 0x000e680000000a00 */
[----:B------:R-:W2:Y:S04]  /*02d0*/  @!P0 LDS R15, [R11+-0x4] ;  /* 0xfffffc000b0f8984 */ /* 0x000ea80000000800 */
[----:B------:R3:W-:Y:S01]  /*02e0*/  @!P0 STS [R11+-0x4], RZ ;  /* 0xfffffcff0b008388 */ /* 0x0007e20000000800 */
[----:B-1----:R-:W-:-:S05]  /*02f0*/  @!P0 IMAD.WIDE.U32 R12, R6, 0x4, R12 ;  /* 0x00000004060c8825 */ /* 0x002fca00078e000c */
[----:B--2---:R3:W-:Y:S02]  /*0300*/  @!P0 STG.E desc[UR6][R12.64], R15 ;  /* 0x0000000f0c008986 */ /* 0x0047e4000c101906 */
.L_x_2:
[----:B---3--:R-:W-:Y:S01]  /*0310*/  IMAD R11, R8, R10, RZ ;  /* 0x0000000a080b7224 */ /* 0x008fe200078e02ff */
[----:B------:R-:W-:Y:S04]  /*0320*/  BAR.SYNC.DEFER_BLOCKING 0x0 ;  /* 0x0000000000007b1d */ /* 0x000fe80000010000 */
[----:B------:R-:W-:-:S04]  /*0330*/  IADD3 R6, PT, PT, R11, -0x1, RZ ;  /* 0xffffffff0b067810 */ /* 0x000fc80007ffe0ff */
[----:B------:R-:W-:-:S13]  /*0340*/  ISETP.GE.U32.AND P0, PT, R6, R5, PT ;  /* 0x000000050600720c */ /* 0x000fda0003f06070 */
[----:B------:R-:W-:-:S05]  /*0350*/  @!P0 IMAD.IADD R6, R11, 0x1, -R10 ;  /* 0x000000010b068824 */ /* 0x000fca00078e0a0a */
[----:B------:R-:W-:-:S04]  /*0360*/  @!P0 LEA R11, R6, UR4, 0x2 ;  /* 0x00000004060b8c11 */ /* 0x000fc8000f8e10ff */
[----:B------:R-:W-:Y:S01]  /*0370*/  @!P0 LEA R12, R10, R11, 0x2 ;  /* 0x0000000b0a0c8211 */ /* 0x000fe200078e10ff */
[----:B------:R-:W-:Y:S04]  /*0380*/  @!P0 LDS R6, [R11+-0x4] ;  /* 0xfffffc000b068984 */ /* 0x000fe80000000800 */
[----:B------:R-:W1:Y:S02]  /*0390*/  @!P0 LDS R13, [R12+-0x4] ;  /* 0xfffffc000c0d8984 */ /* 0x000e640000000800 */
[----:B-1----:R-:W-:Y:S02]  /*03a0*/  @!P0 FADD R15, R6, R13 ;  /* 0x0000000d060f8221 */ /* 0x002fe40000000000 */
[----:B------:R1:W-:Y:S04]  /*03b0*/  @!P0 STS [R11+-0x4], R13 ;  /* 0xfffffc0d0b008388 */ /* 0x0003e80000000800 */
[----:B------:R1:W-:Y:S01]  /*03c0*/  @!P0 STS [R12+-0x4], R15 ;  /* 0xfffffc0f0c008388 */ /* 0x0003e20000000800 */
[----:B------:R-:W-:-:S02]  /*03d0*/  ISETP.GT.U32.AND P0, PT, R10, 0x1, PT ;  /* 0x000000010a00780c */ /* 0x000fc40003f04070 */
[----:B------:R-:W-:-:S11]  /*03e0*/  SHF.R.U32.HI R10, RZ, 0x1, R10 ;  /* 0x00000001ff0a7819 */ /* 0x000fd6000001160a */
[----:B-1----:R-:W-:Y:S05]  /*03f0*/  @P0 BRA `(.L_x_2) ;  /* 0xfffffffc00c40947 */ /* 0x002fea000383ffff */
[----:B------:R-:W1:Y:S01]  /*0400*/  LDCU UR4, c[0x0][0x398] ;  /* 0x00007300ff0477ac */ /* 0x000e620008000800 */
[----:B------:R-:W-:Y:S01]  /*0410*/  BAR.SYNC.DEFER_BLOCKING 0x0 ;  /* 0x0000000000007b1d */ /* 0x000fe20000010000 */
[----:B-1----:R-:W-:Y:S02]  /*0420*/  ISETP.GE.AND P0, PT, R3, UR4, PT ;  /* 0x0000000403007c0c */ /* 0x002fe4000bf06270 */
[----:B------:R-:W-:-:S11]  /*0430*/  ISETP.GE.AND P1, PT, R0, UR4, PT ;  /* 0x0000000400007c0c */ /* 0x000fd6000bf26270 */
[----:B0-----:R-:W0:Y:S01]  /*0440*/  @!P0 LDS R9, [R9] ;  /* 0x0000000009098984 */ /* 0x001e220000000800 */
[----:B------:R-:W1:Y:S01]  /*0450*/  @!P0 LDC.64 R10, c[0x0][0x388] ;  /* 0x0000e200ff0a8b82 */ /* 0x000e620000000a00 */
[----:B0-----:R-:W-:Y:S01]  /*0460*/  @!P0 FADD R13, R9, R4 ;  /* 0x00000004090d8221 */ /* 0x001fe20000000000 */
[----:B-1----:R-:W-:-:S05]  /*0470*/  @!P0 IMAD.WIDE R4, R3, 0x4, R10 ;  /* 0x0000000403048825 */ /* 0x002fca00078e020a */
[----:B------:R0:W-:Y:S01]  /*0480*/  @!P0 STG.E desc[UR6][R4.64], R13 ;  /* 0x0000000d04008986 */ /* 0x0001e2000c101906 */
[----:B------:R-:W-:Y:S05]  /*0490*/  @P1 EXIT ;  /* 0x000000000000194d */ /* 0x000fea0003800000 */
[----:B------:R-:W1:Y:S01]  /*04a0*/  LDS R7, [R7] ;  /* 0x0000000007077984 */ /* 0x000e620000000800 */
[----:B0-----:R-:W0:Y:S01]  /*04b0*/  LDC.64 R4, c[0x0][0x388] ;  /* 0x0000e200ff047b82 */ /* 0x001e220000000a00 */
[----:B-1----:R-:W-:Y:S01]  /*04c0*/  FADD R9, R7, R2 ;  /* 0x0000000207097221 */ /* 0x002fe20000000000 */
[----:B0-----:R-:W-:-:S05]  /*04d0*/  IMAD.WIDE R2, R0, 0x4, R4 ;  /* 0x0000000400027825 */ /* 0x001fca00078e0204 */
[----:B------:R-:W-:Y:S01]  /*04e0*/  STG.E desc[UR6][R2.64], R9 ;  /* 0x0000000902007986 */ /* 0x000fe2000c101906 */
[----:B------:R-:W-:Y:S05]  /*04f0*/  EXIT ;  /* 0x000000000000794d */ /* 0x000fea0003800000 */
.L_x_3:
        /* <DEDUP_REMOVED lines=16> */
.L_x_5:


//--------------------- .nv.shared._Z17add_block_offsetsPfPKfi --------------------------
	.section	.nv.shared._Z17add_block_offsetsPfPKfi,"aw",@nobits
	.sectionflags	@""
	.align	16
	.zero		1024


//--------------------- .nv.shared.reserved.0     --------------------------
	.section	.nv.shared.reserved.0,"aw",@nobits
	.weak		__nv_reservedSMEM_offset_0_alias
	.size		__nv_reservedSMEM_offset_0_alias, 0, 64
	.other		__nv_reservedSMEM_offset_0_alias,@"STO_CUDA_RESERVED_SHARED STV_DEFAULT"
__nv_reservedSMEM_offset_0_alias:
	.zero		0
	.zero		64


//--------------------- .nv.shared._Z29scan_block_blelloch_inclusivePKfPfS1_i --------------------------
	.section	.nv.shared._Z29scan_block_blelloch_inclusivePKfPfS1_i,"aw",@nobits
	.sectionflags	@""
	.align	16
	.zero		1024


//--------------------- .nv.constant0._Z17add_block_offsetsPfPKfi --------------------------
	.section	.nv.constant0._Z17add_block_offsetsPfPKfi,"a",@progbits
	.sectionflags	@""
	.align	4
.nv.constant0._Z17add_block_offsetsPfPKfi:
	.zero		916


//--------------------- .nv.constant0._Z29scan_block_blelloch_inclusivePKfPfS1_i --------------------------
	.section	.nv.constant0._Z29scan_block_blelloch_inclusivePKfPfS1_i,"a",@progbits
	.sectionflags	@""
	.align	4
.nv.constant0._Z29scan_block_blelloch_inclusivePKfPfS1_i:
	.zero		924


//--------------------- SYMBOLS --------------------------

	.type		.nv.reservedSmem.offset0,@object
	.size		.nv.reservedSmem.offset0,0x4
	.type		.nv.reservedSmem.cap,@object
	.size		.nv.reservedSmem.cap,0x4
